	.headerflags	@"EF_CUDA_TEXMODE_UNIFIED EF_CUDA_64BIT_ADDRESS EF_CUDA_ACCELERATORS EF_CUDA_SM90 EF_CUDA_VIRTUAL_SM(EF_CUDA_SM90)"
	.elftype	@"ET_EXEC"


//--------------------- .nv.info                  --------------------------
	.section	.nv.info,"",@"SHT_CUDA_INFO"
	.align	4


	//----- nvinfo : EIATTR_REGCOUNT
	.align		4
        /*0000*/ 	.byte	0x04, 0x2f
        /*0002*/ 	.short	(.L_3 - .L_2)
	.align		4
.L_2:
        /*0004*/ 	.word	index@(triton_poi_fused__native_batch_norm_legit_no_training_mul_softplus_tanh_38)
        /*0008*/ 	.word	0x00000011


	//----- nvinfo : EIATTR_MIN_STACK_SIZE
	.align		4
.L_3:
        /*000c*/ 	.byte	0x04, 0x12
        /*000e*/ 	.short	(.L_5 - .L_4)
	.align		4
.L_4:
        /*0010*/ 	.word	index@(triton_poi_fused__native_batch_norm_legit_no_training_mul_softplus_tanh_38)
        /*0014*/ 	.word	0x00000000


	//----- nvinfo : EIATTR_FRAME_SIZE
	.align		4
.L_5:
        /*0018*/ 	.byte	0x04, 0x11
        /*001a*/ 	.short	(.L_7 - .L_6)
	.align		4
.L_6:
        /*001c*/ 	.word	index@(triton_poi_fused__native_batch_norm_legit_no_training_mul_softplus_tanh_38)
        /*0020*/ 	.word	0x00000000


	//----- nvinfo : EIATTR_MIN_STACK_SIZE
	.align		4
.L_7:
        /*0024*/ 	.byte	0x04, 0x12
        /*0026*/ 	.short	(.L_9 - .L_8)
	.align		4
.L_8:
        /*0028*/ 	.word	index@(triton_poi_fused__native_batch_norm_legit_no_training_mul_softplus_tanh_38)
        /*002c*/ 	.word	0x00000000
.L_9:


//--------------------- .nv.info.triton_poi_fused__native_batch_norm_legit_no_training_mul_softplus_tanh_38 --------------------------
	.section	.nv.info.triton_poi_fused__native_batch_norm_legit_no_training_mul_softplus_tanh_38,"",@"SHT_CUDA_INFO"
	.sectionflags	@""
	.align	4


	//----- nvinfo : EIATTR_CUDA_API_VERSION
	.align		4
        /*0000*/ 	.byte	0x04, 0x37
        /*0002*/ 	.short	(.L_11 - .L_10)
.L_10:
        /*0004*/ 	.word	0x0000007c


	//----- nvinfo : EIATTR_KPARAM_INFO
	.align		4
.L_11:
        /*0008*/ 	.byte	0x04, 0x17
        /*000a*/ 	.short	(.L_13 - .L_12)
.L_12:
        /*000c*/ 	.word	0x00000000
        /*0010*/ 	.short	0x0006
        /*0012*/ 	.short	0x0030
        /*0014*/ 	.byte	0x00, 0xf0, 0x11, 0x00


	//----- nvinfo : EIATTR_KPARAM_INFO
	.align		4
.L_13:
        /*0018*/ 	.byte	0x04, 0x17
        /*001a*/ 	.short	(.L_15 - .L_14)
.L_14:
        /*001c*/ 	.word	0x00000000
        /*0020*/ 	.short	0x0005
        /*0022*/ 	.short	0x0028
        /*0024*/ 	.byte	0x00, 0xf4, 0x21, 0x00


	//----- nvinfo : EIATTR_KPARAM_INFO
	.align		4
.L_15:
        /*0028*/ 	.byte	0x04, 0x17
        /*002a*/ 	.short	(.L_17 - .L_16)
.L_16:
        /*002c*/ 	.word	0x00000000
        /*0030*/ 	.short	0x0004
        /*0032*/ 	.short	0x0020
        /*0034*/ 	.byte	0x00, 0xf4, 0x21, 0x00


	//----- nvinfo : EIATTR_KPARAM_INFO
	.align		4
.L_17:
        /*0038*/ 	.byte	0x04, 0x17
        /*003a*/ 	.short	(.L_19 - .L_18)
.L_18:
        /*003c*/ 	.word	0x00000000
        /*0040*/ 	.short	0x0003
        /*0042*/ 	.short	0x0018
        /*0044*/ 	.byte	0x00, 0xf4, 0x21, 0x00


	//----- nvinfo : EIATTR_KPARAM_INFO
	.align		4
.L_19:
        /*0048*/ 	.byte	0x04, 0x17
        /*004a*/ 	.short	(.L_21 - .L_20)
.L_20:
        /*004c*/ 	.word	0x00000000
        /*0050*/ 	.short	0x0002
        /*0052*/ 	.short	0x0010
        /*0054*/ 	.byte	0x00, 0xf4, 0x21, 0x00


	//----- nvinfo : EIATTR_KPARAM_INFO
	.align		4
.L_21:
        /*0058*/ 	.byte	0x04, 0x17
        /*005a*/ 	.short	(.L_23 - .L_22)
.L_22:
        /*005c*/ 	.word	0x00000000
        /*0060*/ 	.short	0x0001
        /*0062*/ 	.short	0x0008
        /*0064*/ 	.byte	0x00, 0xf4, 0x21, 0x00


	//----- nvinfo : EIATTR_KPARAM_INFO
	.align		4
.L_23:
        /*0068*/ 	.byte	0x04, 0x17
        /*006a*/ 	.short	(.L_25 - .L_24)
.L_24:
        /*006c*/ 	.word	0x00000000
        /*0070*/ 	.short	0x0000
        /*0072*/ 	.short	0x0000
        /*0074*/ 	.byte	0x00, 0xf4, 0x21, 0x00


	//----- nvinfo : EIATTR_SPARSE_MMA_MASK
	.align		4
.L_25:
        /*0078*/ 	.byte	0x03, 0x50
        /*007a*/ 	.short	0x0000


	//----- nvinfo : EIATTR_MAXREG_COUNT
	.align		4
        /*007c*/ 	.byte	0x03, 0x1b
        /*007e*/ 	.short	0x00ff


	//----- nvinfo : EIATTR_EXIT_INSTR_OFFSETS
	.align		4
        /*0080*/ 	.byte	0x04, 0x1c
        /*0082*/ 	.short	(.L_27 - .L_26)


	//   ....[0]....
.L_26:
        /*0084*/ 	.word	0x00000690


	//----- nvinfo : EIATTR_REQNTID
	.align		4
.L_27:
        /*0088*/ 	.byte	0x04, 0x10
        /*008a*/ 	.short	(.L_29 - .L_28)
.L_28:
        /*008c*/ 	.word	0x00000080
        /*0090*/ 	.word	0x00000001
        /*0094*/ 	.word	0x00000001


	//----- nvinfo : EIATTR_CRS_STACK_SIZE
	.align		4
.L_29:
        /*0098*/ 	.byte	0x04, 0x1e
        /*009a*/ 	.short	(.L_31 - .L_30)
.L_30:
        /*009c*/ 	.word	0x00000000


	//----- nvinfo : EIATTR_CBANK_PARAM_SIZE
	.align		4
.L_31:
        /*00a0*/ 	.byte	0x03, 0x19
        /*00a2*/ 	.short	0x0034


	//----- nvinfo : EIATTR_PARAM_CBANK
	.align		4
        /*00a4*/ 	.byte	0x04, 0x0a
        /*00a6*/ 	.short	(.L_33 - .L_32)
	.align		4
.L_32:
        /*00a8*/ 	.word	index@(.nv.constant0.triton_poi_fused__native_batch_norm_legit_no_training_mul_softplus_tanh_38)
        /*00ac*/ 	.short	0x0210
        /*00ae*/ 	.short	0x0034


	//----- nvinfo : EIATTR_SW_WAR
	.align		4
.L_33:
        /*00b0*/ 	.byte	0x04, 0x36
        /*00b2*/ 	.short	(.L_35 - .L_34)
.L_34:
        /*00b4*/ 	.word	0x00000008
.L_35:


//--------------------- .nv.callgraph             --------------------------
	.section	.nv.callgraph,"",@"SHT_CUDA_CALLGRAPH"
	.align	4
	.sectionentsize	8
	.align		4
        /*0000*/ 	.word	0x00000000
	.align		4
        /*0004*/ 	.word	0xffffffff
	.align		4
        /*0008*/ 	.word	0x00000000
	.align		4
        /*000c*/ 	.word	0xfffffffe
	.align		4
        /*0010*/ 	.word	0x00000000
	.align		4
        /*0014*/ 	.word	0xfffffffd
	.align		4
        /*0018*/ 	.word	0x00000000
	.align		4
        /*001c*/ 	.word	0xfffffffc


//--------------------- .nv.constant4             --------------------------
	.section	.nv.constant4,"a",@progbits
	.align	8
	.align		8
.nv.constant4:
        /*0000*/ 	.dword	_$_str
	.align		8
        /*0008*/ 	.dword	_$_str_$_2


//--------------------- .text.triton_poi_fused__native_batch_norm_legit_no_training_mul_softplus_tanh_38 --------------------------
	.section	.text.triton_poi_fused__native_batch_norm_legit_no_training_mul_softplus_tanh_38,"ax",@progbits
	.align	128
        .global         triton_poi_fused__native_batch_norm_legit_no_training_mul_softplus_tanh_38
        .type           triton_poi_fused__native_batch_norm_legit_no_training_mul_softplus_tanh_38,@function
        .size           triton_poi_fused__native_batch_norm_legit_no_training_mul_softplus_tanh_38,(.L_x_6 - triton_poi_fused__native_batch_norm_legit_no_training_mul_softplus_tanh_38)
        .other          triton_poi_fused__native_batch_norm_legit_no_training_mul_softplus_tanh_38,@"STO_CUDA_ENTRY STV_DEFAULT"
triton_poi_fused__native_batch_norm_legit_no_training_mul_softplus_tanh_38:
.text.triton_poi_fused__native_batch_norm_legit_no_training_mul_softplus_tanh_38:
[----:B------:R-:W0:Y:S01]  /*0000*/  LDC R1, c[0x0][0x28] ;  /* 0x00000a00ff017b82 */ /* 0x000e220000000800 */
[----:B------:R-:W1:Y:S07]  /*0010*/  S2R R2, SR_TID.X ;  /* 0x0000000000027919 */ /* 0x000e6e0000002100 */
[----:B------:R-:W2:Y:S01]  /*0020*/  LDC.64 R8, c[0x0][0x228] ;  /* 0x00008a00ff087b82 */ /* 0x000ea20000000a00 */
[----:B------:R-:W-:Y:S01]  /*0030*/  ULDC.64 UR4, c[0x0][0x208] ;  /* 0x0000820000047ab9 */ /* 0x000fe20000000a00 */
[----:B------:R-:W3:Y:S06]  /*0040*/  S2R R3, SR_CTAID.X ;  /* 0x0000000000037919 */ /* 0x000eec0000002500 */
[----:B------:R-:W4:Y:S08]  /*0050*/  LDC.64 R4, c[0x0][0x218] ;  /* 0x00008600ff047b82 */ /* 0x000f300000000a00 */
[----:B------:R-:W5:Y:S08]  /*0060*/  LDC.64 R6, c[0x0][0x220] ;  /* 0x00008800ff067b82 */ /* 0x000f700000000a00 */
[----:B------:R-:W5:Y:S01]  /*0070*/  LDC.64 R12, c[0x0][0x238] ;  /* 0x00008e00ff0c7b82 */ /* 0x000f620000000a00 */
[----:B-1----:R-:W-:-:S07]  /*0080*/  LOP3.LUT R2, R2, 0x7f, RZ, 0xc0, !PT ;  /* 0x0000007f02027812 */ /* 0x002fce00078ec0ff */
[----:B------:R-:W1:Y:S01]  /*0090*/  LDC.64 R10, c[0x0][0x230] ;  /* 0x00008c00ff0a7b82 */ /* 0x000e620000000a00 */
[----:B---3--:R-:W-:Y:S02]  /*00a0*/  SHF.R.S32.HI R0, RZ, 0x18, R3 ;  /* 0x00000018ff007819 */ /* 0x008fe40000011403 */
[----:B------:R-:W-:Y:S02]  /*00b0*/  LEA R2, R3, R2, 0x7 ;  /* 0x0000000203027211 */ /* 0x000fe400078e38ff */
[----:B------:R-:W-:-:S04]  /*00c0*/  SGXT R3, R0, 0x1 ;  /* 0x000000010003781a */ /* 0x000fc80000000200 */
[----:B------:R-:W-:-:S04]  /*00d0*/  LEA.HI R3, R3, R2, RZ, 0x9 ;  /* 0x0000000203037211 */ /* 0x000fc800078f48ff */
[----:B------:R-:W-:-:S04]  /*00e0*/  LOP3.LUT R3, R3, 0xfffffe00, RZ, 0xc0, !PT ;  /* 0xfffffe0003037812 */ /* 0x000fc800078ec0ff */
[----:B------:R-:W-:-:S05]  /*00f0*/  IADD3 R3, R2, -R3, RZ ;  /* 0x8000000302037210 */ /* 0x000fca0007ffe0ff */
[----:B--2---:R-:W-:-:S06]  /*0100*/  IMAD.WIDE R8, R3, 0x4, R8 ;  /* 0x0000000403087825 */ /* 0x004fcc00078e0208 */
[----:B------:R2:W3:Y:S01]  /*0110*/  LDG.E.EL R8, desc[UR4][R8.64] ;  /* 0x0000000408087981 */ /* 0x0004e2000c2e1900 */
[----:B----4-:R-:W-:-:S04]  /*0120*/  IMAD.WIDE R4, R2, 0x4, R4 ;  /* 0x0000000402047825 */ /* 0x010fc800078e0204 */
[C---:B-----5:R-:W-:Y:S02]  /*0130*/  IMAD.WIDE R6, R3.reuse, 0x4, R6 ;  /* 0x0000000403067825 */ /* 0x060fe400078e0206 */
[----:B------:R4:W5:Y:S02]  /*0140*/  LDG.E R4, desc[UR4][R4.64] ;  /* 0x0000000404047981 */ /* 0x000964000c1e1900 */
[C---:B0-----:R-:W-:Y:S02]  /*0150*/  IMAD.WIDE R12, R3.reuse, 0x4, R12 ;  /* 0x00000004030c7825 */ /* 0x041fe400078e020c */
[----:B------:R-:W5:Y:S02]  /*0160*/  LDG.E.EL R7, desc[UR4][R6.64] ;  /* 0x0000000406077981 */ /* 0x000f64000c2e1900 */
[----:B-1----:R-:W-:Y:S02]  /*0170*/  IMAD.WIDE R10, R3, 0x4, R10 ;  /* 0x00000004030a7825 */ /* 0x002fe400078e020a */
[----:B------:R-:W4:Y:S04]  /*0180*/  LDG.E.EL R12, desc[UR4][R12.64] ;  /* 0x000000040c0c7981 */ /* 0x000f28000c2e1900 */
[----:B------:R-:W4:Y:S01]  /*0190*/  LDG.E.EL R3, desc[UR4][R10.64] ;  /* 0x000000040a037981 */ /* 0x000f22000c2e1900 */
[----:B------:R-:W-:Y:S01]  /*01a0*/  HFMA2.MMA R14, -RZ, RZ, 1.625, 0 ;  /* 0x3e800000ff0e7435 */ /* 0x000fe200000001ff */
[----:B--2---:R-:W-:Y:S01]  /*01b0*/  MOV R9, 0x3d39bf78 ;  /* 0x3d39bf7800097802 */ /* 0x004fe20000000f00 */
[----:B------:R-:W-:Y:S01]  /*01c0*/  BSSY B0, `(.L_x_0) ;  /* 0x000002f000007945 */ /* 0x000fe20003800000 */
[----:B---3--:R-:W-:-:S04]  /*01d0*/  FADD R8, R8, 9.9999997473787516356e-06 ;  /* 0x3727c5ac08087421 */ /* 0x008fc80000000000 */
[----:B------:R-:W0:Y:S02]  /*01e0*/  MUFU.SQRT R0, R8 ;  /* 0x0000000800007308 */ /* 0x000e240000002000 */
[C---:B0-----:R-:W-:Y:S02]  /*01f0*/  FSETP.GT.AND P0, PT, R0.reuse, 8.50705917302346158658e+37, PT ;  /* 0x7e8000000000780b */ /* 0x041fe40003f04000 */
[----:B------:R-:W-:-:S11]  /*0200*/  FSETP.GEU.AND P1, PT, R0, 1.175494350822287508e-38, PT ;  /* 0x008000000000780b */ /* 0x000fd60003f2e000 */
[----:B------:R-:W-:-:S04]  /*0210*/  @P0 FMUL R0, R0, 0.25 ;  /* 0x3e80000000000820 */ /* 0x000fc80000400000 */
[----:B------:R-:W-:-:S06]  /*0220*/  @!P1 FMUL R0, R0, 16777216 ;  /* 0x4b80000000009820 */ /* 0x000fcc0000400000 */
[----:B------:R-:W0:Y:S01]  /*0230*/  MUFU.RCP R0, R0 ;  /* 0x0000000000007308 */ /* 0x000e220000001000 */
[----:B----4-:R-:W-:Y:S01]  /*0240*/  FSEL R5, R14, 1, P0 ;  /* 0x3f8000000e057808 */ /* 0x010fe20000000000 */
[----:B-----5:R-:W-:-:S04]  /*0250*/  FADD R4, R4, -R7 ;  /* 0x8000000704047221 */ /* 0x020fc80000000000 */
[----:B------:R-:W-:-:S04]  /*0260*/  @!P1 FMUL R5, R5, 16777216 ;  /* 0x4b80000005059820 */ /* 0x000fc80000400000 */
[----:B0-----:R-:W-:-:S04]  /*0270*/  FMUL R5, R0, R5 ;  /* 0x0000000500057220 */ /* 0x001fc80000400000 */
[----:B------:R-:W-:-:S04]  /*0280*/  FMUL R4, R4, R5 ;  /* 0x0000000504047220 */ /* 0x000fc80000400000 */
[----:B------:R-:W-:-:S04]  /*0290*/  FFMA R3, R3, R4, R12 ;  /* 0x0000000403037223 */ /* 0x000fc8000000000c */
[----:B------:R-:W-:-:S05]  /*02a0*/  FMUL R4, R3, 1.4426950216293334961 ;  /* 0x3fb8aa3b03047820 */ /* 0x000fca0000400000 */
[----:B------:R-:W-:-:S13]  /*02b0*/  FSETP.GEU.AND P0, PT, R4, -126, PT ;  /* 0xc2fc00000400780b */ /* 0x000fda0003f0e000 */
[----:B------:R-:W-:-:S04]  /*02c0*/  @!P0 FMUL R4, R4, 0.5 ;  /* 0x3f00000004048820 */ /* 0x000fc80000400000 */
[----:B------:R-:W0:Y:S02]  /*02d0*/  MUFU.EX2 R0, R4 ;  /* 0x0000000400007308 */ /* 0x000e240000000800 */
[----:B0-----:R-:W-:-:S04]  /*02e0*/  @!P0 FMUL R0, R0, R0 ;  /* 0x0000000000008220 */ /* 0x001fc80000400000 */
[----:B------:R-:W-:-:S05]  /*02f0*/  FADD.FTZ.RZ R5, R0, 1 ;  /* 0x3f80000000057421 */ /* 0x000fca000001c000 */
[----:B------:R-:W-:-:S04]  /*0300*/  IADD3 R5, R5, -0x3f400000, RZ ;  /* 0xc0c0000005057810 */ /* 0x000fc80007ffe0ff */
[----:B------:R-:W-:-:S04]  /*0310*/  LOP3.LUT R5, R5, 0xff800000, RZ, 0xc0, !PT ;  /* 0xff80000005057812 */ /* 0x000fc800078ec0ff */
[----:B------:R-:W-:Y:S02]  /*0320*/  IADD3 R7, -R5, 0x40800000, RZ ;  /* 0x4080000005077810 */ /* 0x000fe40007ffe1ff */
[----:B------:R-:W-:-:S03]  /*0330*/  IADD3 R6, R0, -R5, RZ ;  /* 0x8000000500067210 */ /* 0x000fc60007ffe0ff */
[----:B------:R-:W-:-:S04]  /*0340*/  FFMA.FTZ R7, R7, R14, -1 ;  /* 0xbf80000007077423 */ /* 0x000fc8000001000e */
[----:B------:R-:W-:-:S04]  /*0350*/  FADD R6, R6, R7 ;  /* 0x0000000706067221 */ /* 0x000fc80000000000 */
[----:B------:R-:W-:-:S04]  /*0360*/  FFMA.FTZ R7, R6, -R9, 0.10546888411045074463 ;  /* 0x3dd8001206077423 */ /* 0x000fc80000010809 */
[----:B------:R-:W-:-:S04]  /*0370*/  FFMA.FTZ R7, R6, R7, -0.13229703903198242188 ;  /* 0xbe0778e006077423 */ /* 0x000fc80000010007 */
[----:B------:R-:W-:-:S04]  /*0380*/  FFMA.FTZ R7, R6, R7, 0.14491446316242218018 ;  /* 0x3e14647506077423 */ /* 0x000fc80000010007 */
[----:B------:R-:W-:-:S04]  /*0390*/  FFMA.FTZ R7, R6, R7, -0.16641564667224884033 ;  /* 0xbe2a68dd06077423 */ /* 0x000fc80000010007 */
[----:B------:R-:W-:-:S04]  /*03a0*/  FFMA.FTZ R7, R6, R7, 0.19988867640495300293 ;  /* 0x3e4caf9e06077423 */ /* 0x000fc80000010007 */
[----:B------:R-:W-:Y:S01]  /*03b0*/  FFMA.FTZ R7, R6, R7, -0.25000196695327758789 ;  /* 0xbe80004206077423 */ /* 0x000fe20000010007 */
[----:B------:R-:W-:-:S03]  /*03c0*/  ISETP.GE.U32.AND P1, PT, R0, 0x7f800000, PT ;  /* 0x7f8000000000780c */ /* 0x000fc60003f26070 */
[----:B------:R-:W-:Y:S01]  /*03d0*/  FFMA.FTZ R7, R6, R7, 0.33333510160446166992 ;  /* 0x3eaaaae606077423 */ /* 0x000fe20000010007 */
[----:B------:R-:W-:-:S03]  /*03e0*/  I2FP.F32.S32 R5, R5 ;  /* 0x0000000500057245 */ /* 0x000fc60000201400 */
[----:B------:R-:W-:-:S04]  /*03f0*/  FFMA.FTZ R7, R6, R7, -0.5 ;  /* 0xbf00000006077423 */ /* 0x000fc80000010007 */
[----:B------:R-:W-:Y:S01]  /*0400*/  FMUL R7, R6, R7 ;  /* 0x0000000706077220 */ /* 0x000fe20000400000 */
[----:B------:R-:W-:-:S03]  /*0410*/  FMUL R5, R5, 1.1920928955078125e-07 ;  /* 0x3400000005057820 */ /* 0x000fc60000400000 */
[----:B------:R-:W-:Y:S01]  /*0420*/  FFMA.FTZ R6, R6, R7, R6 ;  /* 0x0000000706067223 */ /* 0x000fe20000010006 */
[----:B------:R-:W-:-:S03]  /*0430*/  FSETP.GT.AND P0, PT, R3, 20, PT ;  /* 0x41a000000300780b */ /* 0x000fc60003f04000 */
[----:B------:R-:W-:Y:S01]  /*0440*/  FFMA.FTZ R6, R5, 0.69314718246459960938, R6 ;  /* 0x3f31721805067823 */ /* 0x000fe20000010006 */
[----:B------:R-:W-:Y:S09]  /*0450*/  @!P1 BRA `(.L_x_1) ;  /* 0x0000000000149947 */ /* 0x000ff20003800000 */
[C---:B------:R-:W-:Y:S02]  /*0460*/  ISETP.GE.AND P1, PT, R0.reuse, -0x407fffff, PT ;  /* 0xbf8000010000780c */ /* 0x040fe40003f26270 */
[----:B------:R-:W-:-:S11]  /*0470*/  FSETP.NEU.AND P2, PT, R0, RZ, PT ;  /* 0x000000ff0000720b */ /* 0x000fd60003f4d000 */
[----:B------:R-:W-:-:S05]  /*0480*/  @P1 MOV R5, 0x7f800000 ;  /* 0x7f80000000051802 */ /* 0x000fca0000000f00 */
[----:B------:R-:W-:-:S05]  /*0490*/  @P1 FFMA.FTZ R6, R0, R5, +INF ;  /* 0x7f80000000061423 */ /* 0x000fca0000010005 */
[----:B------:R-:W-:-:S07]  /*04a0*/  FSEL R6, R6, -RZ, P2 ;  /* 0x800000ff06067208 */ /* 0x000fce0001000000 */
.L_x_1:
[----:B------:R-:W-:Y:S05]  /*04b0*/  BSYNC B0 ;  /* 0x0000000000007941 */ /* 0x000fea0003800000 */
.L_x_0:
[----:B------:R-:W-:Y:S01]  /*04c0*/  FSEL R9, R3, R6, P0 ;  /* 0x0000000603097208 */ /* 0x000fe20000000000 */
[----:B------:R-:W-:Y:S01]  /*04d0*/  BSSY B0, `(.L_x_2) ;  /* 0x0000016000007945 */ /* 0x000fe20003800000 */
[----:B------:R-:W-:-:S03]  /*04e0*/  SHF.R.S32.HI R7, RZ, 0x1f, R2 ;  /* 0x0000001fff077819 */ /* 0x000fc60000011402 */
[----:B------:R-:W-:-:S05]  /*04f0*/  FADD.FTZ R6, |R9|, -RZ ;  /* 0x800000ff09067221 */ /* 0x000fca0000010200 */
[----:B------:R-:W-:-:S13]  /*0500*/  FSETP.GE.AND P0, PT, R6, 0.60000002384185791016, PT ;  /* 0x3f19999a0600780b */ /* 0x000fda0003f06000 */
[----:B------:R-:W-:Y:S05]  /*0510*/  @!P0 BRA `(.L_x_3) ;  /* 0x0000000000288947 */ /* 0x000fea0003800000 */
[C---:B------:R-:W-:Y:S01]  /*0520*/  FMUL R4, R6.reuse, 2.8853900432586669922 ;  /* 0x4038aa3b06047820 */ /* 0x040fe20000400000 */
[----:B------:R-:W-:Y:S01]  /*0530*/  HFMA2.MMA R0, -RZ, RZ, 1.875, 0 ;  /* 0x3f800000ff007435 */ /* 0x000fe200000001ff */
[----:B------:R-:W-:-:S04]  /*0540*/  FSETP.GE.AND P0, PT, R6, 9.010913848876953125, PT ;  /* 0x41102cb40600780b */ /* 0x000fc80003f06000 */
[----:B------:R-:W0:Y:S02]  /*0550*/  MUFU.EX2 R4, R4 ;  /* 0x0000000400047308 */ /* 0x000e240000000800 */
[----:B0-----:R-:W-:-:S06]  /*0560*/  FADD R5, R4, 1 ;  /* 0x3f80000004057421 */ /* 0x001fcc0000000000 */
[----:B------:R-:W0:Y:S02]  /*0570*/  MUFU.RCP R5, R5 ;  /* 0x0000000500057308 */ /* 0x000e240000001000 */
[----:B0-----:R-:W-:-:S05]  /*0580*/  FFMA.FTZ R0, R5, -2, R0 ;  /* 0xc000000005007823 */ /* 0x001fca0000010000 */
[----:B------:R-:W-:-:S04]  /*0590*/  FSEL R0, R0, 1, !P0 ;  /* 0x3f80000000007808 */ /* 0x000fc80004000000 */
[----:B------:R-:W-:Y:S01]  /*05a0*/  LOP3.LUT R0, R0, 0x80000000, R9, 0xf8, !PT ;  /* 0x8000000000007812 */ /* 0x000fe200078ef809 */
[----:B------:R-:W-:Y:S06]  /*05b0*/  BRA `(.L_x_4) ;  /* 0x00000000001c7947 */ /* 0x000fec0003800000 */
.L_x_3:
[----:B------:R-:W-:Y:S01]  /*05c0*/  MOV R0, 0x3c80f082 ;  /* 0x3c80f08200007802 */ /* 0x000fe20000000f00 */
[----:B------:R-:W-:-:S04]  /*05d0*/  FMUL R5, R9, R9 ;  /* 0x0000000909057220 */ /* 0x000fc80000400000 */
[----:B------:R-:W-:-:S04]  /*05e0*/  FFMA.FTZ R0, R5, R0, -0.052303962409496307373 ;  /* 0xbd563cae05007423 */ /* 0x000fc80000010000 */
[----:B------:R-:W-:-:S04]  /*05f0*/  FFMA.FTZ R0, R5, R0, 0.1331529766321182251 ;  /* 0x3e08594105007423 */ /* 0x000fc80000010000 */
[----:B------:R-:W-:-:S04]  /*0600*/  FFMA.FTZ R0, R5, R0, -0.33332768082618713379 ;  /* 0xbeaaa9ed05007423 */ /* 0x000fc80000010000 */
[----:B------:R-:W-:-:S04]  /*0610*/  FFMA.FTZ R0, R5, R0, RZ ;  /* 0x0000000005007223 */ /* 0x000fc800000100ff */
[----:B------:R-:W-:-:S07]  /*0620*/  FFMA.FTZ R0, R9, R0, R9 ;  /* 0x0000000009007223 */ /* 0x000fce0000010009 */
.L_x_4:
[----:B------:R-:W-:Y:S05]  /*0630*/  BSYNC B0 ;  /* 0x0000000000007941 */ /* 0x000fea0003800000 */
.L_x_2:
[----:B------:R-:W-:Y:S01]  /*0640*/  ULDC.64 UR6, c[0x0][0x210] ;  /* 0x0000840000067ab9 */ /* 0x000fe20000000a00 */
[----:B------:R-:W-:Y:S01]  /*0650*/  FMUL R3, R3, R0 ;  /* 0x0000000003037220 */ /* 0x000fe20000400000 */
[----:B------:R-:W-:-:S04]  /*0660*/  LEA R4, P0, R2, UR6, 0x2 ;  /* 0x0000000602047c11 */ /* 0x000fc8000f8010ff */
[----:B------:R-:W-:-:S05]  /*0670*/  LEA.HI.X R5, R2, UR7, R7, 0x2, P0 ;  /* 0x0000000702057c11 */ /* 0x000fca00080f1407 */
[----:B------:R-:W-:Y:S01]  /*0680*/  STG.E desc[UR4][R4.64], R3 ;  /* 0x0000000304007986 */ /* 0x000fe2000c101904 */
[----:B------:R-:W-:Y:S05]  /*0690*/  EXIT ;  /* 0x000000000000794d */ /* 0x000fea0003800000 */
.L_x_5:
[----:B------:R-:W-:-:S00]  /*06a0*/  BRA `(.L_x_5) ;  /* 0xfffffffc00fc7947 */ /* 0x000fc0000383ffff */
[----:B------:R-:W-:-:S00]  /*06b0*/  NOP ;  /* 0x0000000000007918 */ /* 0x000fc00000000000 */
        /* <DEDUP_REMOVED lines=12> */
.L_x_6:


//--------------------- .nv.global.init           --------------------------
	.section	.nv.global.init,"aw",@progbits
.nv.global.init:
	.type		_$_str,@object
	.size		_$_str,(_$_str_$_2 - _$_str)
_$_str:
        /*0000*/ 	.byte	0x5f, 0x5f, 0x43, 0x55, 0x44, 0x41, 0x5f, 0x46, 0x54, 0x5a, 0x00
	.type		_$_str_$_2,@object
	.size		_$_str_$_2,(.L_1 - _$_str_$_2)
_$_str_$_2:
        /*000b*/ 	.byte	0x5f, 0x5f, 0x43, 0x55, 0x44, 0x41, 0x5f, 0x50, 0x52, 0x45, 0x43, 0x5f, 0x53, 0x51, 0x52, 0x54
        /*001b*/ 	.byte	0x00
.L_1:


//--------------------- .nv.constant0.triton_poi_fused__native_batch_norm_legit_no_training_mul_softplus_tanh_38 --------------------------
	.section	.nv.constant0.triton_poi_fused__native_batch_norm_legit_no_training_mul_softplus_tanh_38,"a",@progbits
	.sectionflags	@""
	.align	4
.nv.constant0.triton_poi_fused__native_batch_norm_legit_no_training_mul_softplus_tanh_38:
	.zero		580
